//
// Generated by NVIDIA NVVM Compiler
//
// Compiler Build ID: CL-36424714
// Cuda compilation tools, release 13.0, V13.0.88
// Based on NVVM 20.0.0
//

.version 9.0
.target sm_100
.address_size 64

	// .globl	_Z3sumPiS_i
.global .align 1 .b8 _ZN34_INTERNAL_bddc17b8_4_k_cu_0824782f4cuda3std3__45__cpo5beginE[1];
.global .align 1 .b8 _ZN34_INTERNAL_bddc17b8_4_k_cu_0824782f4cuda3std3__45__cpo3endE[1];
.global .align 1 .b8 _ZN34_INTERNAL_bddc17b8_4_k_cu_0824782f4cuda3std3__45__cpo6cbeginE[1];
.global .align 1 .b8 _ZN34_INTERNAL_bddc17b8_4_k_cu_0824782f4cuda3std3__45__cpo4cendE[1];
.global .align 1 .b8 _ZN34_INTERNAL_bddc17b8_4_k_cu_0824782f4cuda3std3__45__cpo6rbeginE[1];
.global .align 1 .b8 _ZN34_INTERNAL_bddc17b8_4_k_cu_0824782f4cuda3std3__45__cpo4rendE[1];
.global .align 1 .b8 _ZN34_INTERNAL_bddc17b8_4_k_cu_0824782f4cuda3std3__45__cpo7crbeginE[1];
.global .align 1 .b8 _ZN34_INTERNAL_bddc17b8_4_k_cu_0824782f4cuda3std3__45__cpo5crendE[1];
.global .align 1 .b8 _ZN34_INTERNAL_bddc17b8_4_k_cu_0824782f4cuda3std3__436_GLOBAL__N__bddc17b8_4_k_cu_0824782f6ignoreE[1];
.global .align 1 .b8 _ZN34_INTERNAL_bddc17b8_4_k_cu_0824782f4cuda3std3__419piecewise_constructE[1];
.global .align 1 .b8 _ZN34_INTERNAL_bddc17b8_4_k_cu_0824782f4cuda3std3__48in_placeE[1];
.global .align 1 .b8 _ZN34_INTERNAL_bddc17b8_4_k_cu_0824782f4cuda3std3__420unreachable_sentinelE[1];
.global .align 1 .b8 _ZN34_INTERNAL_bddc17b8_4_k_cu_0824782f4cuda3std3__47nulloptE[1];
.global .align 1 .b8 _ZN34_INTERNAL_bddc17b8_4_k_cu_0824782f4cuda3std3__48unexpectE[1];
.global .align 1 .b8 _ZN34_INTERNAL_bddc17b8_4_k_cu_0824782f4cuda3std6ranges3__45__cpo4swapE[1];
.global .align 1 .b8 _ZN34_INTERNAL_bddc17b8_4_k_cu_0824782f4cuda3std6ranges3__45__cpo9iter_moveE[1];
.global .align 1 .b8 _ZN34_INTERNAL_bddc17b8_4_k_cu_0824782f4cuda3std6ranges3__45__cpo5beginE[1];
.global .align 1 .b8 _ZN34_INTERNAL_bddc17b8_4_k_cu_0824782f4cuda3std6ranges3__45__cpo3endE[1];
.global .align 1 .b8 _ZN34_INTERNAL_bddc17b8_4_k_cu_0824782f4cuda3std6ranges3__45__cpo6cbeginE[1];
.global .align 1 .b8 _ZN34_INTERNAL_bddc17b8_4_k_cu_0824782f4cuda3std6ranges3__45__cpo4cendE[1];
.global .align 1 .b8 _ZN34_INTERNAL_bddc17b8_4_k_cu_0824782f4cuda3std6ranges3__45__cpo7advanceE[1];
.global .align 1 .b8 _ZN34_INTERNAL_bddc17b8_4_k_cu_0824782f4cuda3std6ranges3__45__cpo9iter_swapE[1];
.global .align 1 .b8 _ZN34_INTERNAL_bddc17b8_4_k_cu_0824782f4cuda3std6ranges3__45__cpo4nextE[1];
.global .align 1 .b8 _ZN34_INTERNAL_bddc17b8_4_k_cu_0824782f4cuda3std6ranges3__45__cpo4prevE[1];
.global .align 1 .b8 _ZN34_INTERNAL_bddc17b8_4_k_cu_0824782f4cuda3std6ranges3__45__cpo4dataE[1];
.global .align 1 .b8 _ZN34_INTERNAL_bddc17b8_4_k_cu_0824782f4cuda3std6ranges3__45__cpo5cdataE[1];
.global .align 1 .b8 _ZN34_INTERNAL_bddc17b8_4_k_cu_0824782f4cuda3std6ranges3__45__cpo4sizeE[1];
.global .align 1 .b8 _ZN34_INTERNAL_bddc17b8_4_k_cu_0824782f4cuda3std6ranges3__45__cpo5ssizeE[1];
.global .align 1 .b8 _ZN34_INTERNAL_bddc17b8_4_k_cu_0824782f4cuda3std6ranges3__45__cpo8distanceE[1];
.global .align 1 .b8 _ZN34_INTERNAL_bddc17b8_4_k_cu_0824782f6thrust24THRUST_300001_SM_1000_NS8cuda_cub3parE[1];
.global .align 1 .b8 _ZN34_INTERNAL_bddc17b8_4_k_cu_0824782f6thrust24THRUST_300001_SM_1000_NS8cuda_cub10par_nosyncE[1];
.global .align 1 .b8 _ZN34_INTERNAL_bddc17b8_4_k_cu_0824782f6thrust24THRUST_300001_SM_1000_NS6system6detail10sequential3seqE[1];
.global .align 1 .b8 _ZN34_INTERNAL_bddc17b8_4_k_cu_0824782f6thrust24THRUST_300001_SM_1000_NS12placeholders2_1E[1];
.global .align 1 .b8 _ZN34_INTERNAL_bddc17b8_4_k_cu_0824782f6thrust24THRUST_300001_SM_1000_NS12placeholders2_2E[1];
.global .align 1 .b8 _ZN34_INTERNAL_bddc17b8_4_k_cu_0824782f6thrust24THRUST_300001_SM_1000_NS12placeholders2_3E[1];
.global .align 1 .b8 _ZN34_INTERNAL_bddc17b8_4_k_cu_0824782f6thrust24THRUST_300001_SM_1000_NS12placeholders2_4E[1];
.global .align 1 .b8 _ZN34_INTERNAL_bddc17b8_4_k_cu_0824782f6thrust24THRUST_300001_SM_1000_NS12placeholders2_5E[1];
.global .align 1 .b8 _ZN34_INTERNAL_bddc17b8_4_k_cu_0824782f6thrust24THRUST_300001_SM_1000_NS12placeholders2_6E[1];
.global .align 1 .b8 _ZN34_INTERNAL_bddc17b8_4_k_cu_0824782f6thrust24THRUST_300001_SM_1000_NS12placeholders2_7E[1];
.global .align 1 .b8 _ZN34_INTERNAL_bddc17b8_4_k_cu_0824782f6thrust24THRUST_300001_SM_1000_NS12placeholders2_8E[1];
.global .align 1 .b8 _ZN34_INTERNAL_bddc17b8_4_k_cu_0824782f6thrust24THRUST_300001_SM_1000_NS12placeholders2_9E[1];
.global .align 1 .b8 _ZN34_INTERNAL_bddc17b8_4_k_cu_0824782f6thrust24THRUST_300001_SM_1000_NS12placeholders3_10E[1];
.global .align 1 .b8 _ZN34_INTERNAL_bddc17b8_4_k_cu_0824782f6thrust24THRUST_300001_SM_1000_NS3seqE[1];

.visible .entry _Z3sumPiS_i(
	.param .u64 .ptr .align 1 _Z3sumPiS_i_param_0,
	.param .u64 .ptr .align 1 _Z3sumPiS_i_param_1,
	.param .u32 _Z3sumPiS_i_param_2
)
{
	.reg .pred 	%p<7>;
	.reg .b32 	%r<46>;
	.reg .b64 	%rd<18>;

	ld.param.u64 	%rd3, [_Z3sumPiS_i_param_0];
	ld.param.u64 	%rd4, [_Z3sumPiS_i_param_1];
	ld.param.u32 	%r12, [_Z3sumPiS_i_param_2];
	cvta.to.global.u64 	%rd1, %rd4;
	cvta.to.global.u64 	%rd2, %rd3;
	mov.u32 	%r13, %ntid.x;
	mov.u32 	%r14, %ctaid.x;
	mov.u32 	%r15, %tid.x;
	mad.lo.s32 	%r44, %r13, %r14, %r15;
	mov.u32 	%r16, %nctaid.x;
	mul.lo.s32 	%r2, %r16, %r13;
	setp.ge.s32 	%p1, %r44, %r12;
	@%p1 bra 	$L__BB0_7;
	add.s32 	%r17, %r44, %r2;
	max.s32 	%r18, %r12, %r17;
	setp.lt.s32 	%p2, %r17, %r12;
	selp.u32 	%r19, 1, 0, %p2;
	add.s32 	%r20, %r17, %r19;
	sub.s32 	%r21, %r18, %r20;
	div.u32 	%r22, %r21, %r2;
	add.s32 	%r3, %r22, %r19;
	and.b32  	%r23, %r3, 3;
	setp.eq.s32 	%p3, %r23, 3;
	@%p3 bra 	$L__BB0_4;
	add.s32 	%r24, %r3, 1;
	and.b32  	%r25, %r24, 3;
	neg.s32 	%r42, %r25;
$L__BB0_3:
	.pragma "nounroll";
	mul.wide.s32 	%rd5, %r44, 4;
	add.s64 	%rd6, %rd1, %rd5;
	add.s64 	%rd7, %rd2, %rd5;
	ld.global.u32 	%r26, [%rd7];
	ld.global.u32 	%r27, [%rd6];
	add.s32 	%r28, %r27, %r26;
	st.global.u32 	[%rd7], %r28;
	add.s32 	%r44, %r44, %r2;
	add.s32 	%r42, %r42, 1;
	setp.ne.s32 	%p4, %r42, 0;
	@%p4 bra 	$L__BB0_3;
$L__BB0_4:
	setp.lt.u32 	%p5, %r3, 3;
	@%p5 bra 	$L__BB0_7;
	mul.wide.s32 	%rd11, %r2, 4;
	shl.b32 	%r41, %r2, 2;
$L__BB0_6:
	mul.wide.s32 	%rd8, %r44, 4;
	add.s64 	%rd9, %rd2, %rd8;
	ld.global.u32 	%r29, [%rd9];
	add.s64 	%rd10, %rd1, %rd8;
	ld.global.u32 	%r30, [%rd10];
	add.s32 	%r31, %r30, %r29;
	st.global.u32 	[%rd9], %r31;
	add.s64 	%rd12, %rd9, %rd11;
	ld.global.u32 	%r32, [%rd12];
	add.s64 	%rd13, %rd10, %rd11;
	ld.global.u32 	%r33, [%rd13];
	add.s32 	%r34, %r33, %r32;
	st.global.u32 	[%rd12], %r34;
	add.s64 	%rd14, %rd12, %rd11;
	ld.global.u32 	%r35, [%rd14];
	add.s64 	%rd15, %rd13, %rd11;
	ld.global.u32 	%r36, [%rd15];
	add.s32 	%r37, %r36, %r35;
	st.global.u32 	[%rd14], %r37;
	add.s64 	%rd16, %rd14, %rd11;
	ld.global.u32 	%r38, [%rd16];
	add.s64 	%rd17, %rd15, %rd11;
	ld.global.u32 	%r39, [%rd17];
	add.s32 	%r40, %r39, %r38;
	st.global.u32 	[%rd16], %r40;
	add.s32 	%r44, %r41, %r44;
	setp.lt.s32 	%p6, %r44, %r12;
	@%p6 bra 	$L__BB0_6;
$L__BB0_7:
	ret;

}
	// .globl	_ZN3cub18CUB_300001_SM_10006detail11EmptyKernelIvEEvv
.visible .entry _ZN3cub18CUB_300001_SM_10006detail11EmptyKernelIvEEvv()
{


	ret;

}


// ===== COMPILED SASS (sm_100) =====

	.target	sm_100

	.elftype	@"ET_EXEC"


//--------------------- .note.nv.tkinfo           --------------------------
	.section	.note.nv.tkinfo,"",@"SHT_NOTE"
	.sectionflags	@"SHF_NOTE_NV_TKINFO"
	.tkinfo
        /*0018*/ 	.word	0x00000002
        /*0030*/ 	.string	""
        /*0030*/ 	.string	"ptxas"
        /*0030*/ 	.string	"Cuda compilation tools, release 13.0, V13.0.88"
        /*0030*/ 	.string	"Build cuda_13.0.r13.0/compiler.36424714_0"
        /*0030*/ 	.string	"-arch sm_100 -m 64 "



//--------------------- .note.nv.cuinfo           --------------------------
	.section	.note.nv.cuinfo,"",@"SHT_NOTE"
	.sectionflags	@"SHF_NOTE_NV_CUINFO"
        /*0018*/ 	.short	0x0002
        /*001a*/ 	.short	0x0064
        /*001c*/ 	.short	0x0082
	.zero		2


//--------------------- .nv.info                  --------------------------
	.section	.nv.info,"",@"SHT_CUDA_INFO"
	.align	4


	//----- nvinfo : EIATTR_REGCOUNT
	.align		4
        /*0000*/ 	.byte	0x04, 0x2f
        /*0002*/ 	.short	(.L_44 - .L_43)
	.align		4
.L_43:
        /*0004*/ 	.word	index@(_Z3sumPiS_i)
        /*0008*/ 	.word	0x00000018


	//----- nvinfo : EIATTR_FRAME_SIZE
	.align		4
.L_44:
        /*000c*/ 	.byte	0x04, 0x11
        /*000e*/ 	.short	(.L_46 - .L_45)
	.align		4
.L_45:
        /*0010*/ 	.word	index@(_Z3sumPiS_i)
        /*0014*/ 	.word	0x00000000


	//----- nvinfo : EIATTR_REGCOUNT
	.align		4
.L_46:
        /*0018*/ 	.byte	0x04, 0x2f
        /*001a*/ 	.short	(.L_48 - .L_47)
	.align		4
.L_47:
        /*001c*/ 	.word	index@(_ZN3cub18CUB_300001_SM_10006detail11EmptyKernelIvEEvv)
        /*0020*/ 	.word	0x00000004


	//----- nvinfo : EIATTR_FRAME_SIZE
	.align		4
.L_48:
        /*0024*/ 	.byte	0x04, 0x11
        /*0026*/ 	.short	(.L_50 - .L_49)
	.align		4
.L_49:
        /*0028*/ 	.word	index@(_ZN3cub18CUB_300001_SM_10006detail11EmptyKernelIvEEvv)
        /*002c*/ 	.word	0x00000000


	//----- nvinfo : EIATTR_MIN_STACK_SIZE
	.align		4
.L_50:
        /*0030*/ 	.byte	0x04, 0x12
        /*0032*/ 	.short	(.L_52 - .L_51)
	.align		4
.L_51:
        /*0034*/ 	.word	index@(_ZN3cub18CUB_300001_SM_10006detail11EmptyKernelIvEEvv)
        /*0038*/ 	.word	0x00000000


	//----- nvinfo : EIATTR_MIN_STACK_SIZE
	.align		4
.L_52:
        /*003c*/ 	.byte	0x04, 0x12
        /*003e*/ 	.short	(.L_54 - .L_53)
	.align		4
.L_53:
        /*0040*/ 	.word	index@(_Z3sumPiS_i)
        /*0044*/ 	.word	0x00000000
.L_54:


//--------------------- .nv.compat                --------------------------
	.section	.nv.compat,"",@"SHT_CUDA_COMPAT_INFO"
	.align	4
        /*0000*/ 	.byte	0x02, 0x09, 0x00, 0x00, 0x02, 0x02, 0x01, 0x00, 0x02, 0x05, 0x05, 0x00, 0x03, 0x07, 0x01, 0x01
        /*0010*/ 	.byte	0x02, 0x03, 0x00, 0x00, 0x02, 0x06, 0x01, 0x00, 0x04, 0x0b, 0x08, 0x00, 0x09, 0x00, 0x00, 0x00
        /*0020*/ 	.byte	0x00, 0x00, 0x00, 0x00


//--------------------- .nv.info._ZN3cub18CUB_300001_SM_10006detail11EmptyKernelIvEEvv --------------------------
	.section	.nv.info._ZN3cub18CUB_300001_SM_10006detail11EmptyKernelIvEEvv,"",@"SHT_CUDA_INFO"
	.sectionflags	@""
	.align	4


	//----- nvinfo : EIATTR_CUDA_API_VERSION
	.align		4
        /*0000*/ 	.byte	0x04, 0x37
        /*0002*/ 	.short	(.L_56 - .L_55)
.L_55:
        /*0004*/ 	.word	0x00000082


	//----- nvinfo : EIATTR_SPARSE_MMA_MASK
	.align		4
.L_56:
        /*0008*/ 	.byte	0x03, 0x50
        /*000a*/ 	.short	0x0000


	//----- nvinfo : EIATTR_MAXREG_COUNT
	.align		4
        /*000c*/ 	.byte	0x03, 0x1b
        /*000e*/ 	.short	0x00ff


	//----- nvinfo : EIATTR_MERCURY_ISA_VERSION
	.align		4
        /*0010*/ 	.byte	0x03, 0x5f
        /*0012*/ 	.short	0x0101


	//----- nvinfo : EIATTR_VRC_CTA_INIT_COUNT
	.align		4
        /*0014*/ 	.byte	0x02, 0x4a
	.zero		1
	.zero		1


	//----- nvinfo : EIATTR_EXIT_INSTR_OFFSETS
	.align		4
        /*0018*/ 	.byte	0x04, 0x1c
        /*001a*/ 	.short	(.L_58 - .L_57)


	//   ....[0]....
.L_57:
        /*001c*/ 	.word	0x00000010


	//----- nvinfo : EIATTR_SW_WAR
	.align		4
.L_58:
        /*0020*/ 	.byte	0x04, 0x36
        /*0022*/ 	.short	(.L_60 - .L_59)
.L_59:
        /*0024*/ 	.word	0x00000008
.L_60:


//--------------------- .nv.info._Z3sumPiS_i      --------------------------
	.section	.nv.info._Z3sumPiS_i,"",@"SHT_CUDA_INFO"
	.sectionflags	@""
	.align	4


	//----- nvinfo : EIATTR_CUDA_API_VERSION
	.align		4
        /*0000*/ 	.byte	0x04, 0x37
        /*0002*/ 	.short	(.L_62 - .L_61)
.L_61:
        /*0004*/ 	.word	0x00000082


	//----- nvinfo : EIATTR_KPARAM_INFO
	.align		4
.L_62:
        /*0008*/ 	.byte	0x04, 0x17
        /*000a*/ 	.short	(.L_64 - .L_63)
.L_63:
        /*000c*/ 	.word	0x00000000
        /*0010*/ 	.short	0x0002
        /*0012*/ 	.short	0x0010
        /*0014*/ 	.byte	0x00, 0xf0, 0x11, 0x00


	//----- nvinfo : EIATTR_KPARAM_INFO
	.align		4
.L_64:
        /*0018*/ 	.byte	0x04, 0x17
        /*001a*/ 	.short	(.L_66 - .L_65)
.L_65:
        /*001c*/ 	.word	0x00000000
        /*0020*/ 	.short	0x0001
        /*0022*/ 	.short	0x0008
        /*0024*/ 	.byte	0x00, 0xf5, 0x21, 0x00


	//----- nvinfo : EIATTR_KPARAM_INFO
	.align		4
.L_66:
        /*0028*/ 	.byte	0x04, 0x17
        /*002a*/ 	.short	(.L_68 - .L_67)
.L_67:
        /*002c*/ 	.word	0x00000000
        /*0030*/ 	.short	0x0000
        /*0032*/ 	.short	0x0000
        /*0034*/ 	.byte	0x00, 0xf5, 0x21, 0x00


	//----- nvinfo : EIATTR_SPARSE_MMA_MASK
	.align		4
.L_68:
        /*0038*/ 	.byte	0x03, 0x50
        /*003a*/ 	.short	0x0000


	//----- nvinfo : EIATTR_MAXREG_COUNT
	.align		4
        /*003c*/ 	.byte	0x03, 0x1b
        /*003e*/ 	.short	0x00ff


	//----- nvinfo : EIATTR_MERCURY_ISA_VERSION
	.align		4
        /*0040*/ 	.byte	0x03, 0x5f
        /*0042*/ 	.short	0x0101


	//----- nvinfo : EIATTR_VRC_CTA_INIT_COUNT
	.align		4
        /*0044*/ 	.byte	0x02, 0x4a
	.zero		1
	.zero		1


	//----- nvinfo : EIATTR_EXIT_INSTR_OFFSETS
	.align		4
        /*0048*/ 	.byte	0x04, 0x1c
        /*004a*/ 	.short	(.L_70 - .L_69)


	//   ....[0]....
.L_69:
        /*004c*/ 	.word	0x00000090


	//   ....[1]....
        /*0050*/ 	.word	0x00000380


	//   ....[2]....
        /*0054*/ 	.word	0x00000560


	//----- nvinfo : EIATTR_CRS_STACK_SIZE
	.align		4
.L_70:
        /*0058*/ 	.byte	0x04, 0x1e
        /*005a*/ 	.short	(.L_72 - .L_71)
.L_71:
        /*005c*/ 	.word	0x00000000


	//----- nvinfo : EIATTR_CBANK_PARAM_SIZE
	.align		4
.L_72:
        /*0060*/ 	.byte	0x03, 0x19
        /*0062*/ 	.short	0x0014


	//----- nvinfo : EIATTR_PARAM_CBANK
	.align		4
        /*0064*/ 	.byte	0x04, 0x0a
        /*0066*/ 	.short	(.L_74 - .L_73)
	.align		4
.L_73:
        /*0068*/ 	.word	index@(.nv.constant0._Z3sumPiS_i)
        /*006c*/ 	.short	0x0380
        /*006e*/ 	.short	0x0014


	//----- nvinfo : EIATTR_SW_WAR
	.align		4
.L_74:
        /*0070*/ 	.byte	0x04, 0x36
        /*0072*/ 	.short	(.L_76 - .L_75)
.L_75:
        /*0074*/ 	.word	0x00000008
.L_76:


//--------------------- .nv.callgraph             --------------------------
	.section	.nv.callgraph,"",@"SHT_CUDA_CALLGRAPH"
	.align	4
	.sectionentsize	8
	.align		4
        /*0000*/ 	.word	0x00000000
	.align		4
        /*0004*/ 	.word	0xffffffff
	.align		4
        /*0008*/ 	.word	0x00000000
	.align		4
        /*000c*/ 	.word	0xfffffffe
	.align		4
        /*0010*/ 	.word	0x00000000
	.align		4
        /*0014*/ 	.word	0xfffffffd
	.align		4
        /*0018*/ 	.word	0x00000000
	.align		4
        /*001c*/ 	.word	0xfffffffc


//--------------------- .nv.constant4             --------------------------
	.section	.nv.constant4,"a",@progbits
	.align	8
	.align		8
.nv.constant4:
        /*0000*/ 	.dword	_ZN34_INTERNAL_bddc17b8_4_k_cu_0824782f4cuda3std3__45__cpo5beginE
	.align		8
        /*0008*/ 	.dword	_ZN34_INTERNAL_bddc17b8_4_k_cu_0824782f4cuda3std3__45__cpo3endE
	.align		8
        /*0010*/ 	.dword	_ZN34_INTERNAL_bddc17b8_4_k_cu_0824782f4cuda3std3__45__cpo6cbeginE
	.align		8
        /*0018*/ 	.dword	_ZN34_INTERNAL_bddc17b8_4_k_cu_0824782f4cuda3std3__45__cpo4cendE
	.align		8
        /*0020*/ 	.dword	_ZN34_INTERNAL_bddc17b8_4_k_cu_0824782f4cuda3std3__45__cpo6rbeginE
	.align		8
        /*0028*/ 	.dword	_ZN34_INTERNAL_bddc17b8_4_k_cu_0824782f4cuda3std3__45__cpo4rendE
	.align		8
        /*0030*/ 	.dword	_ZN34_INTERNAL_bddc17b8_4_k_cu_0824782f4cuda3std3__45__cpo7crbeginE
	.align		8
        /*0038*/ 	.dword	_ZN34_INTERNAL_bddc17b8_4_k_cu_0824782f4cuda3std3__45__cpo5crendE
	.align		8
        /*0040*/ 	.dword	_ZN34_INTERNAL_bddc17b8_4_k_cu_0824782f4cuda3std3__436_GLOBAL__N__bddc17b8_4_k_cu_0824782f6ignoreE
	.align		8
        /*0048*/ 	.dword	_ZN34_INTERNAL_bddc17b8_4_k_cu_0824782f4cuda3std3__419piecewise_constructE
	.align		8
        /*0050*/ 	.dword	_ZN34_INTERNAL_bddc17b8_4_k_cu_0824782f4cuda3std3__48in_placeE
	.align		8
        /*0058*/ 	.dword	_ZN34_INTERNAL_bddc17b8_4_k_cu_0824782f4cuda3std3__420unreachable_sentinelE
	.align		8
        /*0060*/ 	.dword	_ZN34_INTERNAL_bddc17b8_4_k_cu_0824782f4cuda3std3__47nulloptE
	.align		8
        /*0068*/ 	.dword	_ZN34_INTERNAL_bddc17b8_4_k_cu_0824782f4cuda3std3__48unexpectE
	.align		8
        /*0070*/ 	.dword	_ZN34_INTERNAL_bddc17b8_4_k_cu_0824782f4cuda3std6ranges3__45__cpo4swapE
	.align		8
        /*0078*/ 	.dword	_ZN34_INTERNAL_bddc17b8_4_k_cu_0824782f4cuda3std6ranges3__45__cpo9iter_moveE
	.align		8
        /*0080*/ 	.dword	_ZN34_INTERNAL_bddc17b8_4_k_cu_0824782f4cuda3std6ranges3__45__cpo5beginE
	.align		8
        /*0088*/ 	.dword	_ZN34_INTERNAL_bddc17b8_4_k_cu_0824782f4cuda3std6ranges3__45__cpo3endE
	.align		8
        /*0090*/ 	.dword	_ZN34_INTERNAL_bddc17b8_4_k_cu_0824782f4cuda3std6ranges3__45__cpo6cbeginE
	.align		8
        /*0098*/ 	.dword	_ZN34_INTERNAL_bddc17b8_4_k_cu_0824782f4cuda3std6ranges3__45__cpo4cendE
	.align		8
        /*00a0*/ 	.dword	_ZN34_INTERNAL_bddc17b8_4_k_cu_0824782f4cuda3std6ranges3__45__cpo7advanceE
	.align		8
        /*00a8*/ 	.dword	_ZN34_INTERNAL_bddc17b8_4_k_cu_0824782f4cuda3std6ranges3__45__cpo9iter_swapE
	.align		8
        /*00b0*/ 	.dword	_ZN34_INTERNAL_bddc17b8_4_k_cu_0824782f4cuda3std6ranges3__45__cpo4nextE
	.align		8
        /*00b8*/ 	.dword	_ZN34_INTERNAL_bddc17b8_4_k_cu_0824782f4cuda3std6ranges3__45__cpo4prevE
	.align		8
        /*00c0*/ 	.dword	_ZN34_INTERNAL_bddc17b8_4_k_cu_0824782f4cuda3std6ranges3__45__cpo4dataE
	.align		8
        /*00c8*/ 	.dword	_ZN34_INTERNAL_bddc17b8_4_k_cu_0824782f4cuda3std6ranges3__45__cpo5cdataE
	.align		8
        /*00d0*/ 	.dword	_ZN34_INTERNAL_bddc17b8_4_k_cu_0824782f4cuda3std6ranges3__45__cpo4sizeE
	.align		8
        /*00d8*/ 	.dword	_ZN34_INTERNAL_bddc17b8_4_k_cu_0824782f4cuda3std6ranges3__45__cpo5ssizeE
	.align		8
        /*00e0*/ 	.dword	_ZN34_INTERNAL_bddc17b8_4_k_cu_0824782f4cuda3std6ranges3__45__cpo8distanceE
	.align		8
        /*00e8*/ 	.dword	_ZN34_INTERNAL_bddc17b8_4_k_cu_0824782f6thrust24THRUST_300001_SM_1000_NS8cuda_cub3parE
	.align		8
        /*00f0*/ 	.dword	_ZN34_INTERNAL_bddc17b8_4_k_cu_0824782f6thrust24THRUST_300001_SM_1000_NS8cuda_cub10par_nosyncE
	.align		8
        /*00f8*/ 	.dword	_ZN34_INTERNAL_bddc17b8_4_k_cu_0824782f6thrust24THRUST_300001_SM_1000_NS6system6detail10sequential3seqE
	.align		8
        /*0100*/ 	.dword	_ZN34_INTERNAL_bddc17b8_4_k_cu_0824782f6thrust24THRUST_300001_SM_1000_NS12placeholders2_1E
	.align		8
        /*0108*/ 	.dword	_ZN34_INTERNAL_bddc17b8_4_k_cu_0824782f6thrust24THRUST_300001_SM_1000_NS12placeholders2_2E
	.align		8
        /*0110*/ 	.dword	_ZN34_INTERNAL_bddc17b8_4_k_cu_0824782f6thrust24THRUST_300001_SM_1000_NS12placeholders2_3E
	.align		8
        /*0118*/ 	.dword	_ZN34_INTERNAL_bddc17b8_4_k_cu_0824782f6thrust24THRUST_300001_SM_1000_NS12placeholders2_4E
	.align		8
        /*0120*/ 	.dword	_ZN34_INTERNAL_bddc17b8_4_k_cu_0824782f6thrust24THRUST_300001_SM_1000_NS12placeholders2_5E
	.align		8
        /*0128*/ 	.dword	_ZN34_INTERNAL_bddc17b8_4_k_cu_0824782f6thrust24THRUST_300001_SM_1000_NS12placeholders2_6E
	.align		8
        /*0130*/ 	.dword	_ZN34_INTERNAL_bddc17b8_4_k_cu_0824782f6thrust24THRUST_300001_SM_1000_NS12placeholders2_7E
	.align		8
        /*0138*/ 	.dword	_ZN34_INTERNAL_bddc17b8_4_k_cu_0824782f6thrust24THRUST_300001_SM_1000_NS12placeholders2_8E
	.align		8
        /*0140*/ 	.dword	_ZN34_INTERNAL_bddc17b8_4_k_cu_0824782f6thrust24THRUST_300001_SM_1000_NS12placeholders2_9E
	.align		8
        /*0148*/ 	.dword	_ZN34_INTERNAL_bddc17b8_4_k_cu_0824782f6thrust24THRUST_300001_SM_1000_NS12placeholders3_10E
	.align		8
        /*0150*/ 	.dword	_ZN34_INTERNAL_bddc17b8_4_k_cu_0824782f6thrust24THRUST_300001_SM_1000_NS3seqE


//--------------------- .text._ZN3cub18CUB_300001_SM_10006detail11EmptyKernelIvEEvv --------------------------
	.section	.text._ZN3cub18CUB_300001_SM_10006detail11EmptyKernelIvEEvv,"ax",@progbits
	.align	128
        .global         _ZN3cub18CUB_300001_SM_10006detail11EmptyKernelIvEEvv
        .type           _ZN3cub18CUB_300001_SM_10006detail11EmptyKernelIvEEvv,@function
        .size           _ZN3cub18CUB_300001_SM_10006detail11EmptyKernelIvEEvv,(.L_x_6 - _ZN3cub18CUB_300001_SM_10006detail11EmptyKernelIvEEvv)
        .other          _ZN3cub18CUB_300001_SM_10006detail11EmptyKernelIvEEvv,@"STO_CUDA_ENTRY STV_DEFAULT"
_ZN3cub18CUB_300001_SM_10006detail11EmptyKernelIvEEvv:
.text._ZN3cub18CUB_300001_SM_10006detail11EmptyKernelIvEEvv:
[----:B------:R-:W-:Y:S01]  /*0000*/  LDC R1, c[0x0][0x37c] ;  /* 0x0000df00ff017b82 */ /* 0x000fe20000000800 */
[----:B------:R-:W-:Y:S05]  /*0010*/  EXIT ;  /* 0x000000000000794d */ /* 0x000fea0003800000 */
.L_x_0:
[----:B------:R-:W-:-:S00]  /*0020*/  BRA `(.L_x_0) ;  /* 0xfffffffc00fc7947 */ /* 0x000fc0000383ffff */
[----:B------:R-:W-:-:S00]  /*0030*/  NOP ;  /* 0x0000000000007918 */ /* 0x000fc00000000000 */
        /* <DEDUP_REMOVED lines=12> */
.L_x_6:


//--------------------- .text._Z3sumPiS_i         --------------------------
	.section	.text._Z3sumPiS_i,"ax",@progbits
	.align	128
        .global         _Z3sumPiS_i
        .type           _Z3sumPiS_i,@function
        .size           _Z3sumPiS_i,(.L_x_7 - _Z3sumPiS_i)
        .other          _Z3sumPiS_i,@"STO_CUDA_ENTRY STV_DEFAULT"
_Z3sumPiS_i:
.text._Z3sumPiS_i:
[----:B------:R-:W-:Y:S01]  /*0000*/  LDC R1, c[0x0][0x37c] ;  /* 0x0000df00ff017b82 */ /* 0x000fe20000000800 */
[----:B------:R-:W0:Y:S01]  /*0010*/  S2R R3, SR_CTAID.X ;  /* 0x0000000000037919 */ /* 0x000e220000002500 */
[----:B------:R-:W0:Y:S06]  /*0020*/  LDCU UR4, c[0x0][0x360] ;  /* 0x00006c00ff0477ac */ /* 0x000e2c0008000800 */
[----:B------:R-:W1:Y:S01]  /*0030*/  LDC R2, c[0x0][0x370] ;  /* 0x0000dc00ff027b82 */ /* 0x000e620000000800 */
[----:B------:R-:W0:Y:S01]  /*0040*/  S2R R0, SR_TID.X ;  /* 0x0000000000007919 */ /* 0x000e220000002100 */
[----:B------:R-:W2:Y:S01]  /*0050*/  LDCU UR6, c[0x0][0x390] ;  /* 0x00007200ff0677ac */ /* 0x000ea20008000800 */
[----:B0-----:R-:W-:-:S02]  /*0060*/  IMAD R3, R3, UR4, R0 ;  /* 0x0000000403037c24 */ /* 0x001fc4000f8e0200 */
[----:B-1----:R-:W-:-:S03]  /*0070*/  IMAD R0, R2, UR4, RZ ;  /* 0x0000000402007c24 */ /* 0x002fc6000f8e02ff */
[----:B--2---:R-:W-:-:S13]  /*0080*/  ISETP.GE.AND P0, PT, R3, UR6, PT ;  /* 0x0000000603007c0c */ /* 0x004fda000bf06270 */
[----:B------:R-:W-:Y:S05]  /*0090*/  @P0 EXIT ;  /* 0x000000000000094d */ /* 0x000fea0003800000 */
[----:B------:R-:W0:Y:S01]  /*00a0*/  I2F.U32.RP R8, R0 ;  /* 0x0000000000087306 */ /* 0x000e220000209000 */
[C---:B------:R-:W-:Y:S01]  /*00b0*/  IMAD.IADD R2, R0.reuse, 0x1, R3 ;  /* 0x0000000100027824 */ /* 0x040fe200078e0203 */
[----:B------:R-:W-:Y:S01]  /*00c0*/  IADD3 R9, PT, PT, RZ, -R0, RZ ;  /* 0x80000000ff097210 */ /* 0x000fe20007ffe0ff */
[----:B------:R-:W1:Y:S01]  /*00d0*/  LDCU.64 UR4, c[0x0][0x358] ;  /* 0x00006b00ff0477ac */ /* 0x000e620008000a00 */
[----:B------:R-:W-:Y:S01]  /*00e0*/  ISETP.NE.U32.AND P2, PT, R0, RZ, PT ;  /* 0x000000ff0000720c */ /* 0x000fe20003f45070 */
[----:B------:R-:W-:Y:S01]  /*00f0*/  BSSY.RECONVERGENT B0, `(.L_x_1) ;  /* 0x0000028000007945 */ /* 0x000fe20003800200 */
[C---:B------:R-:W-:Y:S02]  /*0100*/  ISETP.GE.AND P0, PT, R2.reuse, UR6, PT ;  /* 0x0000000602007c0c */ /* 0x040fe4000bf06270 */
[----:B------:R-:W-:Y:S02]  /*0110*/  VIMNMX R7, PT, PT, R2, UR6, !PT ;  /* 0x0000000602077c48 */ /* 0x000fe4000ffe0100 */
[----:B------:R-:W-:-:S04]  /*0120*/  SEL R6, RZ, 0x1, P0 ;  /* 0x00000001ff067807 */ /* 0x000fc80000000000 */
[----:B------:R-:W-:Y:S01]  /*0130*/  IADD3 R7, PT, PT, R7, -R2, -R6 ;  /* 0x8000000207077210 */ /* 0x000fe20007ffe806 */
[----:B0-----:R-:W0:Y:S02]  /*0140*/  MUFU.RCP R8, R8 ;  /* 0x0000000800087308 */ /* 0x001e240000001000 */
[----:B0-----:R-:W-:-:S06]  /*0150*/  IADD3 R4, PT, PT, R8, 0xffffffe, RZ ;  /* 0x0ffffffe08047810 */ /* 0x001fcc0007ffe0ff */
[----:B------:R0:W2:Y:S02]  /*0160*/  F2I.FTZ.U32.TRUNC.NTZ R5, R4 ;  /* 0x0000000400057305 */ /* 0x0000a4000021f000 */
[----:B0-----:R-:W-:Y:S02]  /*0170*/  HFMA2 R4, -RZ, RZ, 0, 0 ;  /* 0x00000000ff047431 */ /* 0x001fe400000001ff */
[----:B--2---:R-:W-:-:S04]  /*0180*/  IMAD R9, R9, R5, RZ ;  /* 0x0000000509097224 */ /* 0x004fc800078e02ff */
[----:B------:R-:W-:-:S06]  /*0190*/  IMAD.HI.U32 R8, R5, R9, R4 ;  /* 0x0000000905087227 */ /* 0x000fcc00078e0004 */
[----:B------:R-:W-:-:S04]  /*01a0*/  IMAD.HI.U32 R5, R8, R7, RZ ;  /* 0x0000000708057227 */ /* 0x000fc800078e00ff */
[----:B------:R-:W-:-:S04]  /*01b0*/  IMAD.MOV R2, RZ, RZ, -R5 ;  /* 0x000000ffff027224 */ /* 0x000fc800078e0a05 */
[----:B------:R-:W-:-:S05]  /*01c0*/  IMAD R7, R0, R2, R7 ;  /* 0x0000000200077224 */ /* 0x000fca00078e0207 */
[----:B------:R-:W-:-:S13]  /*01d0*/  ISETP.GE.U32.AND P0, PT, R7, R0, PT ;  /* 0x000000000700720c */ /* 0x000fda0003f06070 */
[----:B------:R-:W-:Y:S01]  /*01e0*/  @P0 IADD3 R7, PT, PT, -R0, R7, RZ ;  /* 0x0000000700070210 */ /* 0x000fe20007ffe1ff */
[----:B------:R-:W-:-:S03]  /*01f0*/  @P0 VIADD R5, R5, 0x1 ;  /* 0x0000000105050836 */ /* 0x000fc60000000000 */
[----:B------:R-:W-:-:S13]  /*0200*/  ISETP.GE.U32.AND P1, PT, R7, R0, PT ;  /* 0x000000000700720c */ /* 0x000fda0003f26070 */
[----:B------:R-:W-:Y:S02]  /*0210*/  @P1 IADD3 R5, PT, PT, R5, 0x1, RZ ;  /* 0x0000000105051810 */ /* 0x000fe40007ffe0ff */
[----:B------:R-:W-:-:S05]  /*0220*/  @!P2 LOP3.LUT R5, RZ, R0, RZ, 0x33, !PT ;  /* 0x00000000ff05a212 */ /* 0x000fca00078e33ff */
[----:B------:R-:W-:-:S05]  /*0230*/  IMAD.IADD R2, R6, 0x1, R5 ;  /* 0x0000000106027824 */ /* 0x000fca00078e0205 */
[C---:B------:R-:W-:Y:S02]  /*0240*/  LOP3.LUT R4, R2.reuse, 0x3, RZ, 0xc0, !PT ;  /* 0x0000000302047812 */ /* 0x040fe400078ec0ff */
[----:B------:R-:W-:Y:S02]  /*0250*/  ISETP.GE.U32.AND P1, PT, R2, 0x3, PT ;  /* 0x000000030200780c */ /* 0x000fe40003f26070 */
[----:B------:R-:W-:-:S13]  /*0260*/  ISETP.NE.AND P0, PT, R4, 0x3, PT ;  /* 0x000000030400780c */ /* 0x000fda0003f05270 */
[----:B-1----:R-:W-:Y:S05]  /*0270*/  @!P0 BRA `(.L_x_2) ;  /* 0x00000000003c8947 */ /* 0x002fea0003800000 */
[----:B------:R-:W0:Y:S01]  /*0280*/  LDC.64 R10, c[0x0][0x380] ;  /* 0x0000e000ff0a7b82 */ /* 0x000e220000000a00 */
[----:B------:R-:W-:-:S04]  /*0290*/  IADD3 R2, PT, PT, R2, 0x1, RZ ;  /* 0x0000000102027810 */ /* 0x000fc80007ffe0ff */
[----:B------:R-:W-:-:S03]  /*02a0*/  LOP3.LUT R2, R2, 0x3, RZ, 0xc0, !PT ;  /* 0x0000000302027812 */ /* 0x000fc600078ec0ff */
[----:B------:R-:W1:Y:S02]  /*02b0*/  LDC.64 R8, c[0x0][0x388] ;  /* 0x0000e200ff087b82 */ /* 0x000e640000000a00 */
[----:B------:R-:W-:-:S07]  /*02c0*/  IMAD.MOV R2, RZ, RZ, -R2 ;  /* 0x000000ffff027224 */ /* 0x000fce00078e0a02 */
.L_x_3:
[----:B-1----:R-:W-:-:S04]  /*02d0*/  IMAD.WIDE R4, R3, 0x4, R8 ;  /* 0x0000000403047825 */ /* 0x002fc800078e0208 */
[----:B0-2---:R-:W-:Y:S02]  /*02e0*/  IMAD.WIDE R6, R3, 0x4, R10 ;  /* 0x0000000403067825 */ /* 0x005fe400078e020a */
[----:B------:R-:W2:Y:S04]  /*02f0*/  LDG.E R5, desc[UR4][R4.64] ;  /* 0x0000000404057981 */ /* 0x000ea8000c1e1900 */
[----:B------:R-:W2:Y:S01]  /*0300*/  LDG.E R12, desc[UR4][R6.64] ;  /* 0x00000004060c7981 */ /* 0x000ea2000c1e1900 */
[----:B------:R-:W-:Y:S01]  /*0310*/  VIADD R2, R2, 0x1 ;  /* 0x0000000102027836 */ /* 0x000fe20000000000 */
[----:B------:R-:W-:-:S04]  /*0320*/  IADD3 R3, PT, PT, R0, R3, RZ ;  /* 0x0000000300037210 */ /* 0x000fc80007ffe0ff */
[----:B------:R-:W-:Y:S02]  /*0330*/  ISETP.NE.AND P0, PT, R2, RZ, PT ;  /* 0x000000ff0200720c */ /* 0x000fe40003f05270 */
[----:B--2---:R-:W-:-:S05]  /*0340*/  IADD3 R13, PT, PT, R12, R5, RZ ;  /* 0x000000050c0d7210 */ /* 0x004fca0007ffe0ff */
[----:B------:R2:W-:Y:S06]  /*0350*/  STG.E desc[UR4][R6.64], R13 ;  /* 0x0000000d06007986 */ /* 0x0005ec000c101904 */
[----:B------:R-:W-:Y:S05]  /*0360*/  @P0 BRA `(.L_x_3) ;  /* 0xfffffffc00d80947 */ /* 0x000fea000383ffff */
.L_x_2:
[----:B------:R-:W-:Y:S05]  /*0370*/  BSYNC.RECONVERGENT B0 ;  /* 0x0000000000007941 */ /* 0x000fea0003800200 */
.L_x_1:
[----:B------:R-:W-:Y:S05]  /*0380*/  @!P1 EXIT ;  /* 0x000000000000994d */ /* 0x000fea0003800000 */
.L_x_4:
[----:B-1----:R-:W0:Y:S08]  /*0390*/  LDC.64 R4, c[0x0][0x380] ;  /* 0x0000e000ff047b82 */ /* 0x002e300000000a00 */
[----:B--2---:R-:W1:Y:S01]  /*03a0*/  LDC.64 R6, c[0x0][0x388] ;  /* 0x0000e200ff067b82 */ /* 0x004e620000000a00 */
[----:B0-----:R-:W-:-:S05]  /*03b0*/  IMAD.WIDE R12, R3, 0x4, R4 ;  /* 0x00000004030c7825 */ /* 0x001fca00078e0204 */
[----:B------:R-:W2:Y:S01]  /*03c0*/  LDG.E R2, desc[UR4][R12.64] ;  /* 0x000000040c027981 */ /* 0x000ea2000c1e1900 */
[----:B-1----:R-:W-:-:S05]  /*03d0*/  IMAD.WIDE R14, R3, 0x4, R6 ;  /* 0x00000004030e7825 */ /* 0x002fca00078e0206 */
[----:B------:R-:W2:Y:S01]  /*03e0*/  LDG.E R5, desc[UR4][R14.64] ;  /* 0x000000040e057981 */ /* 0x000ea2000c1e1900 */
[----:B------:R-:W-:-:S04]  /*03f0*/  IMAD.WIDE R6, R0, 0x4, R14 ;  /* 0x0000000400067825 */ /* 0x000fc800078e020e */
[----:B--2---:R-:W-:Y:S02]  /*0400*/  IMAD.IADD R17, R2, 0x1, R5 ;  /* 0x0000000102117824 */ /* 0x004fe400078e0205 */
[----:B------:R-:W-:-:S03]  /*0410*/  IMAD.WIDE R4, R0, 0x4, R12 ;  /* 0x0000000400047825 */ /* 0x000fc600078e020c */
[----:B------:R0:W-:Y:S04]  /*0420*/  STG.E desc[UR4][R12.64], R17 ;  /* 0x000000110c007986 */ /* 0x0001e8000c101904 */
[----:B------:R-:W2:Y:S04]  /*0430*/  LDG.E R2, desc[UR4][R4.64] ;  /* 0x0000000404027981 */ /* 0x000ea8000c1e1900 */
[----:B------:R-:W2:Y:S01]  /*0440*/  LDG.E R9, desc[UR4][R6.64] ;  /* 0x0000000406097981 */ /* 0x000ea2000c1e1900 */
[----:B------:R-:W-:Y:S01]  /*0450*/  IMAD.WIDE R10, R0, 0x4, R6 ;  /* 0x00000004000a7825 */ /* 0x000fe200078e0206 */
[----:B--2---:R-:W-:-:S03]  /*0460*/  IADD3 R19, PT, PT, R2, R9, RZ ;  /* 0x0000000902137210 */ /* 0x004fc60007ffe0ff */
[C---:B------:R-:W-:Y:S02]  /*0470*/  IMAD.WIDE R8, R0.reuse, 0x4, R4 ;  /* 0x0000000400087825 */ /* 0x040fe400078e0204 */
[----:B------:R1:W-:Y:S04]  /*0480*/  STG.E desc[UR4][R4.64], R19 ;  /* 0x0000001304007986 */ /* 0x0003e8000c101904 */
[----:B------:R-:W2:Y:S04]  /*0490*/  LDG.E R2, desc[UR4][R8.64] ;  /* 0x0000000408027981 */ /* 0x000ea8000c1e1900 */
[----:B------:R-:W2:Y:S01]  /*04a0*/  LDG.E R15, desc[UR4][R10.64] ;  /* 0x000000040a0f7981 */ /* 0x000ea2000c1e1900 */
[----:B0-----:R-:W-:-:S04]  /*04b0*/  IMAD.WIDE R12, R0, 0x4, R8 ;  /* 0x00000004000c7825 */ /* 0x001fc800078e0208 */
[----:B--2---:R-:W-:Y:S02]  /*04c0*/  IMAD.IADD R21, R2, 0x1, R15 ;  /* 0x0000000102157824 */ /* 0x004fe400078e020f */
[----:B------:R-:W-:-:S03]  /*04d0*/  IMAD.WIDE R14, R0, 0x4, R10 ;  /* 0x00000004000e7825 */ /* 0x000fc600078e020a */
[----:B------:R1:W-:Y:S04]  /*04e0*/  STG.E desc[UR4][R8.64], R21 ;  /* 0x0000001508007986 */ /* 0x0003e8000c101904 */
[----:B------:R-:W2:Y:S04]  /*04f0*/  LDG.E R15, desc[UR4][R14.64] ;  /* 0x000000040e0f7981 */ /* 0x000ea8000c1e1900 */
[----:B------:R-:W2:Y:S01]  /*0500*/  LDG.E R2, desc[UR4][R12.64] ;  /* 0x000000040c027981 */ /* 0x000ea2000c1e1900 */
[----:B------:R-:W-:-:S05]  /*0510*/  IMAD R3, R0, 0x4, R3 ;  /* 0x0000000400037824 */ /* 0x000fca00078e0203 */
[----:B------:R-:W-:Y:S02]  /*0520*/  ISETP.GE.AND P0, PT, R3, UR6, PT ;  /* 0x0000000603007c0c */ /* 0x000fe4000bf06270 */
[----:B--2---:R-:W-:-:S05]  /*0530*/  IADD3 R7, PT, PT, R2, R15, RZ ;  /* 0x0000000f02077210 */ /* 0x004fca0007ffe0ff */
[----:B------:R1:W-:Y:S06]  /*0540*/  STG.E desc[UR4][R12.64], R7 ;  /* 0x000000070c007986 */ /* 0x0003ec000c101904 */
[----:B------:R-:W-:Y:S05]  /*0550*/  @!P0 BRA `(.L_x_4) ;  /* 0xfffffffc008c8947 */ /* 0x000fea000383ffff */
[----:B------:R-:W-:Y:S05]  /*0560*/  EXIT ;  /* 0x000000000000794d */ /* 0x000fea0003800000 */
.L_x_5:
        /* <DEDUP_REMOVED lines=9> */
.L_x_7:


//--------------------- .nv.shared.reserved.0     --------------------------
	.section	.nv.shared.reserved.0,"aw",@nobits
	.weak		__nv_reservedSMEM_offset_0_alias
	.size		__nv_reservedSMEM_offset_0_alias, 0, 64
	.other		__nv_reservedSMEM_offset_0_alias,@"STO_CUDA_RESERVED_SHARED STV_DEFAULT"
__nv_reservedSMEM_offset_0_alias:
	.zero		0
	.zero		64


//--------------------- .nv.global                --------------------------
	.section	.nv.global,"aw",@nobits
.nv.global:
	.type		_ZN34_INTERNAL_bddc17b8_4_k_cu_0824782f6thrust24THRUST_300001_SM_1000_NS3seqE,@object
	.size		_ZN34_INTERNAL_bddc17b8_4_k_cu_0824782f6thrust24THRUST_300001_SM_1000_NS3seqE,(_ZN34_INTERNAL_bddc17b8_4_k_cu_0824782f4cuda3std3__48in_placeE - _ZN34_INTERNAL_bddc17b8_4_k_cu_0824782f6thrust24THRUST_300001_SM_1000_NS3seqE)
_ZN34_INTERNAL_bddc17b8_4_k_cu_0824782f6thrust24THRUST_300001_SM_1000_NS3seqE:
	.zero		1
	.type		_ZN34_INTERNAL_bddc17b8_4_k_cu_0824782f4cuda3std3__48in_placeE,@object
	.size		_ZN34_INTERNAL_bddc17b8_4_k_cu_0824782f4cuda3std3__48in_placeE,(_ZN34_INTERNAL_bddc17b8_4_k_cu_0824782f4cuda3std6ranges3__45__cpo4sizeE - _ZN34_INTERNAL_bddc17b8_4_k_cu_0824782f4cuda3std3__48in_placeE)
_ZN34_INTERNAL_bddc17b8_4_k_cu_0824782f4cuda3std3__48in_placeE:
	.zero		1
	.type		_ZN34_INTERNAL_bddc17b8_4_k_cu_0824782f4cuda3std6ranges3__45__cpo4sizeE,@object
	.size		_ZN34_INTERNAL_bddc17b8_4_k_cu_0824782f4cuda3std6ranges3__45__cpo4sizeE,(_ZN34_INTERNAL_bddc17b8_4_k_cu_0824782f6thrust24THRUST_300001_SM_1000_NS12placeholders2_3E - _ZN34_INTERNAL_bddc17b8_4_k_cu_0824782f4cuda3std6ranges3__45__cpo4sizeE)
_ZN34_INTERNAL_bddc17b8_4_k_cu_0824782f4cuda3std6ranges3__45__cpo4sizeE:
	.zero		1
	.type		_ZN34_INTERNAL_bddc17b8_4_k_cu_0824782f6thrust24THRUST_300001_SM_1000_NS12placeholders2_3E,@object
	.size		_ZN34_INTERNAL_bddc17b8_4_k_cu_0824782f6thrust24THRUST_300001_SM_1000_NS12placeholders2_3E,(_ZN34_INTERNAL_bddc17b8_4_k_cu_0824782f4cuda3std3__45__cpo6cbeginE - _ZN34_INTERNAL_bddc17b8_4_k_cu_0824782f6thrust24THRUST_300001_SM_1000_NS12placeholders2_3E)
_ZN34_INTERNAL_bddc17b8_4_k_cu_0824782f6thrust24THRUST_300001_SM_1000_NS12placeholders2_3E:
	.zero		1
	.type		_ZN34_INTERNAL_bddc17b8_4_k_cu_0824782f4cuda3std3__45__cpo6cbeginE,@object
	.size		_ZN34_INTERNAL_bddc17b8_4_k_cu_0824782f4cuda3std3__45__cpo6cbeginE,(_ZN34_INTERNAL_bddc17b8_4_k_cu_0824782f4cuda3std6ranges3__45__cpo6cbeginE - _ZN34_INTERNAL_bddc17b8_4_k_cu_0824782f4cuda3std3__45__cpo6cbeginE)
_ZN34_INTERNAL_bddc17b8_4_k_cu_0824782f4cuda3std3__45__cpo6cbeginE:
	.zero		1
	.type		_ZN34_INTERNAL_bddc17b8_4_k_cu_0824782f4cuda3std6ranges3__45__cpo6cbeginE,@object
	.size		_ZN34_INTERNAL_bddc17b8_4_k_cu_0824782f4cuda3std6ranges3__45__cpo6cbeginE,(_ZN34_INTERNAL_bddc17b8_4_k_cu_0824782f6thrust24THRUST_300001_SM_1000_NS12placeholders2_7E - _ZN34_INTERNAL_bddc17b8_4_k_cu_0824782f4cuda3std6ranges3__45__cpo6cbeginE)
_ZN34_INTERNAL_bddc17b8_4_k_cu_0824782f4cuda3std6ranges3__45__cpo6cbeginE:
	.zero		1
	.type		_ZN34_INTERNAL_bddc17b8_4_k_cu_0824782f6thrust24THRUST_300001_SM_1000_NS12placeholders2_7E,@object
	.size		_ZN34_INTERNAL_bddc17b8_4_k_cu_0824782f6thrust24THRUST_300001_SM_1000_NS12placeholders2_7E,(_ZN34_INTERNAL_bddc17b8_4_k_cu_0824782f4cuda3std3__45__cpo7crbeginE - _ZN34_INTERNAL_bddc17b8_4_k_cu_0824782f6thrust24THRUST_300001_SM_1000_NS12placeholders2_7E)
_ZN34_INTERNAL_bddc17b8_4_k_cu_0824782f6thrust24THRUST_300001_SM_1000_NS12placeholders2_7E:
	.zero		1
	.type		_ZN34_INTERNAL_bddc17b8_4_k_cu_0824782f4cuda3std3__45__cpo7crbeginE,@object
	.size		_ZN34_INTERNAL_bddc17b8_4_k_cu_0824782f4cuda3std3__45__cpo7crbeginE,(_ZN34_INTERNAL_bddc17b8_4_k_cu_0824782f4cuda3std6ranges3__45__cpo4nextE - _ZN34_INTERNAL_bddc17b8_4_k_cu_0824782f4cuda3std3__45__cpo7crbeginE)
_ZN34_INTERNAL_bddc17b8_4_k_cu_0824782f4cuda3std3__45__cpo7crbeginE:
	.zero		1
	.type		_ZN34_INTERNAL_bddc17b8_4_k_cu_0824782f4cuda3std6ranges3__45__cpo4nextE,@object
	.size		_ZN34_INTERNAL_bddc17b8_4_k_cu_0824782f4cuda3std6ranges3__45__cpo4nextE,(_ZN34_INTERNAL_bddc17b8_4_k_cu_0824782f4cuda3std6ranges3__45__cpo4swapE - _ZN34_INTERNAL_bddc17b8_4_k_cu_0824782f4cuda3std6ranges3__45__cpo4nextE)
_ZN34_INTERNAL_bddc17b8_4_k_cu_0824782f4cuda3std6ranges3__45__cpo4nextE:
	.zero		1
	.type		_ZN34_INTERNAL_bddc17b8_4_k_cu_0824782f4cuda3std6ranges3__45__cpo4swapE,@object
	.size		_ZN34_INTERNAL_bddc17b8_4_k_cu_0824782f4cuda3std6ranges3__45__cpo4swapE,(_ZN34_INTERNAL_bddc17b8_4_k_cu_0824782f6thrust24THRUST_300001_SM_1000_NS8cuda_cub10par_nosyncE - _ZN34_INTERNAL_bddc17b8_4_k_cu_0824782f4cuda3std6ranges3__45__cpo4swapE)
_ZN34_INTERNAL_bddc17b8_4_k_cu_0824782f4cuda3std6ranges3__45__cpo4swapE:
	.zero		1
	.type		_ZN34_INTERNAL_bddc17b8_4_k_cu_0824782f6thrust24THRUST_300001_SM_1000_NS8cuda_cub10par_nosyncE,@object
	.size		_ZN34_INTERNAL_bddc17b8_4_k_cu_0824782f6thrust24THRUST_300001_SM_1000_NS8cuda_cub10par_nosyncE,(_ZN34_INTERNAL_bddc17b8_4_k_cu_0824782f6thrust24THRUST_300001_SM_1000_NS12placeholders2_9E - _ZN34_INTERNAL_bddc17b8_4_k_cu_0824782f6thrust24THRUST_300001_SM_1000_NS8cuda_cub10par_nosyncE)
_ZN34_INTERNAL_bddc17b8_4_k_cu_0824782f6thrust24THRUST_300001_SM_1000_NS8cuda_cub10par_nosyncE:
	.zero		1
	.type		_ZN34_INTERNAL_bddc17b8_4_k_cu_0824782f6thrust24THRUST_300001_SM_1000_NS12placeholders2_9E,@object
	.size		_ZN34_INTERNAL_bddc17b8_4_k_cu_0824782f6thrust24THRUST_300001_SM_1000_NS12placeholders2_9E,(_ZN34_INTERNAL_bddc17b8_4_k_cu_0824782f4cuda3std3__436_GLOBAL__N__bddc17b8_4_k_cu_0824782f6ignoreE - _ZN34_INTERNAL_bddc17b8_4_k_cu_0824782f6thrust24THRUST_300001_SM_1000_NS12placeholders2_9E)
_ZN34_INTERNAL_bddc17b8_4_k_cu_0824782f6thrust24THRUST_300001_SM_1000_NS12placeholders2_9E:
	.zero		1
	.type		_ZN34_INTERNAL_bddc17b8_4_k_cu_0824782f4cuda3std3__436_GLOBAL__N__bddc17b8_4_k_cu_0824782f6ignoreE,@object
	.size		_ZN34_INTERNAL_bddc17b8_4_k_cu_0824782f4cuda3std3__436_GLOBAL__N__bddc17b8_4_k_cu_0824782f6ignoreE,(_ZN34_INTERNAL_bddc17b8_4_k_cu_0824782f4cuda3std6ranges3__45__cpo4dataE - _ZN34_INTERNAL_bddc17b8_4_k_cu_0824782f4cuda3std3__436_GLOBAL__N__bddc17b8_4_k_cu_0824782f6ignoreE)
_ZN34_INTERNAL_bddc17b8_4_k_cu_0824782f4cuda3std3__436_GLOBAL__N__bddc17b8_4_k_cu_0824782f6ignoreE:
	.zero		1
	.type		_ZN34_INTERNAL_bddc17b8_4_k_cu_0824782f4cuda3std6ranges3__45__cpo4dataE,@object
	.size		_ZN34_INTERNAL_bddc17b8_4_k_cu_0824782f4cuda3std6ranges3__45__cpo4dataE,(_ZN34_INTERNAL_bddc17b8_4_k_cu_0824782f6thrust24THRUST_300001_SM_1000_NS12placeholders2_1E - _ZN34_INTERNAL_bddc17b8_4_k_cu_0824782f4cuda3std6ranges3__45__cpo4dataE)
_ZN34_INTERNAL_bddc17b8_4_k_cu_0824782f4cuda3std6ranges3__45__cpo4dataE:
	.zero		1
	.type		_ZN34_INTERNAL_bddc17b8_4_k_cu_0824782f6thrust24THRUST_300001_SM_1000_NS12placeholders2_1E,@object
	.size		_ZN34_INTERNAL_bddc17b8_4_k_cu_0824782f6thrust24THRUST_300001_SM_1000_NS12placeholders2_1E,(_ZN34_INTERNAL_bddc17b8_4_k_cu_0824782f4cuda3std3__45__cpo5beginE - _ZN34_INTERNAL_bddc17b8_4_k_cu_0824782f6thrust24THRUST_300001_SM_1000_NS12placeholders2_1E)
_ZN34_INTERNAL_bddc17b8_4_k_cu_0824782f6thrust24THRUST_300001_SM_1000_NS12placeholders2_1E:
	.zero		1
	.type		_ZN34_INTERNAL_bddc17b8_4_k_cu_0824782f4cuda3std3__45__cpo5beginE,@object
	.size		_ZN34_INTERNAL_bddc17b8_4_k_cu_0824782f4cuda3std3__45__cpo5beginE,(_ZN34_INTERNAL_bddc17b8_4_k_cu_0824782f4cuda3std6ranges3__45__cpo5beginE - _ZN34_INTERNAL_bddc17b8_4_k_cu_0824782f4cuda3std3__45__cpo5beginE)
_ZN34_INTERNAL_bddc17b8_4_k_cu_0824782f4cuda3std3__45__cpo5beginE:
	.zero		1
	.type		_ZN34_INTERNAL_bddc17b8_4_k_cu_0824782f4cuda3std6ranges3__45__cpo5beginE,@object
	.size		_ZN34_INTERNAL_bddc17b8_4_k_cu_0824782f4cuda3std6ranges3__45__cpo5beginE,(_ZN34_INTERNAL_bddc17b8_4_k_cu_0824782f6thrust24THRUST_300001_SM_1000_NS12placeholders2_5E - _ZN34_INTERNAL_bddc17b8_4_k_cu_0824782f4cuda3std6ranges3__45__cpo5beginE)
_ZN34_INTERNAL_bddc17b8_4_k_cu_0824782f4cuda3std6ranges3__45__cpo5beginE:
	.zero		1
	.type		_ZN34_INTERNAL_bddc17b8_4_k_cu_0824782f6thrust24THRUST_300001_SM_1000_NS12placeholders2_5E,@object
	.size		_ZN34_INTERNAL_bddc17b8_4_k_cu_0824782f6thrust24THRUST_300001_SM_1000_NS12placeholders2_5E,(_ZN34_INTERNAL_bddc17b8_4_k_cu_0824782f4cuda3std3__45__cpo6rbeginE - _ZN34_INTERNAL_bddc17b8_4_k_cu_0824782f6thrust24THRUST_300001_SM_1000_NS12placeholders2_5E)
_ZN34_INTERNAL_bddc17b8_4_k_cu_0824782f6thrust24THRUST_300001_SM_1000_NS12placeholders2_5E:
	.zero		1
	.type		_ZN34_INTERNAL_bddc17b8_4_k_cu_0824782f4cuda3std3__45__cpo6rbeginE,@object
	.size		_ZN34_INTERNAL_bddc17b8_4_k_cu_0824782f4cuda3std3__45__cpo6rbeginE,(_ZN34_INTERNAL_bddc17b8_4_k_cu_0824782f4cuda3std6ranges3__45__cpo7advanceE - _ZN34_INTERNAL_bddc17b8_4_k_cu_0824782f4cuda3std3__45__cpo6rbeginE)
_ZN34_INTERNAL_bddc17b8_4_k_cu_0824782f4cuda3std3__45__cpo6rbeginE:
	.zero		1
	.type		_ZN34_INTERNAL_bddc17b8_4_k_cu_0824782f4cuda3std6ranges3__45__cpo7advanceE,@object
	.size		_ZN34_INTERNAL_bddc17b8_4_k_cu_0824782f4cuda3std6ranges3__45__cpo7advanceE,(_ZN34_INTERNAL_bddc17b8_4_k_cu_0824782f4cuda3std3__47nulloptE - _ZN34_INTERNAL_bddc17b8_4_k_cu_0824782f4cuda3std6ranges3__45__cpo7advanceE)
_ZN34_INTERNAL_bddc17b8_4_k_cu_0824782f4cuda3std6ranges3__45__cpo7advanceE:
	.zero		1
	.type		_ZN34_INTERNAL_bddc17b8_4_k_cu_0824782f4cuda3std3__47nulloptE,@object
	.size		_ZN34_INTERNAL_bddc17b8_4_k_cu_0824782f4cuda3std3__47nulloptE,(_ZN34_INTERNAL_bddc17b8_4_k_cu_0824782f4cuda3std6ranges3__45__cpo8distanceE - _ZN34_INTERNAL_bddc17b8_4_k_cu_0824782f4cuda3std3__47nulloptE)
_ZN34_INTERNAL_bddc17b8_4_k_cu_0824782f4cuda3std3__47nulloptE:
	.zero		1
	.type		_ZN34_INTERNAL_bddc17b8_4_k_cu_0824782f4cuda3std6ranges3__45__cpo8distanceE,@object
	.size		_ZN34_INTERNAL_bddc17b8_4_k_cu_0824782f4cuda3std6ranges3__45__cpo8distanceE,(_ZN34_INTERNAL_bddc17b8_4_k_cu_0824782f6thrust24THRUST_300001_SM_1000_NS12placeholders3_10E - _ZN34_INTERNAL_bddc17b8_4_k_cu_0824782f4cuda3std6ranges3__45__cpo8distanceE)
_ZN34_INTERNAL_bddc17b8_4_k_cu_0824782f4cuda3std6ranges3__45__cpo8distanceE:
	.zero		1
	.type		_ZN34_INTERNAL_bddc17b8_4_k_cu_0824782f6thrust24THRUST_300001_SM_1000_NS12placeholders3_10E,@object
	.size		_ZN34_INTERNAL_bddc17b8_4_k_cu_0824782f6thrust24THRUST_300001_SM_1000_NS12placeholders3_10E,(_ZN34_INTERNAL_bddc17b8_4_k_cu_0824782f4cuda3std3__419piecewise_constructE - _ZN34_INTERNAL_bddc17b8_4_k_cu_0824782f6thrust24THRUST_300001_SM_1000_NS12placeholders3_10E)
_ZN34_INTERNAL_bddc17b8_4_k_cu_0824782f6thrust24THRUST_300001_SM_1000_NS12placeholders3_10E:
	.zero		1
	.type		_ZN34_INTERNAL_bddc17b8_4_k_cu_0824782f4cuda3std3__419piecewise_constructE,@object
	.size		_ZN34_INTERNAL_bddc17b8_4_k_cu_0824782f4cuda3std3__419piecewise_constructE,(_ZN34_INTERNAL_bddc17b8_4_k_cu_0824782f4cuda3std6ranges3__45__cpo5cdataE - _ZN34_INTERNAL_bddc17b8_4_k_cu_0824782f4cuda3std3__419piecewise_constructE)
_ZN34_INTERNAL_bddc17b8_4_k_cu_0824782f4cuda3std3__419piecewise_constructE:
	.zero		1
	.type		_ZN34_INTERNAL_bddc17b8_4_k_cu_0824782f4cuda3std6ranges3__45__cpo5cdataE,@object
	.size		_ZN34_INTERNAL_bddc17b8_4_k_cu_0824782f4cuda3std6ranges3__45__cpo5cdataE,(_ZN34_INTERNAL_bddc17b8_4_k_cu_0824782f6thrust24THRUST_300001_SM_1000_NS12placeholders2_2E - _ZN34_INTERNAL_bddc17b8_4_k_cu_0824782f4cuda3std6ranges3__45__cpo5cdataE)
_ZN34_INTERNAL_bddc17b8_4_k_cu_0824782f4cuda3std6ranges3__45__cpo5cdataE:
	.zero		1
	.type		_ZN34_INTERNAL_bddc17b8_4_k_cu_0824782f6thrust24THRUST_300001_SM_1000_NS12placeholders2_2E,@object
	.size		_ZN34_INTERNAL_bddc17b8_4_k_cu_0824782f6thrust24THRUST_300001_SM_1000_NS12placeholders2_2E,(_ZN34_INTERNAL_bddc17b8_4_k_cu_0824782f4cuda3std3__45__cpo3endE - _ZN34_INTERNAL_bddc17b8_4_k_cu_0824782f6thrust24THRUST_300001_SM_1000_NS12placeholders2_2E)
_ZN34_INTERNAL_bddc17b8_4_k_cu_0824782f6thrust24THRUST_300001_SM_1000_NS12placeholders2_2E:
	.zero		1
	.type		_ZN34_INTERNAL_bddc17b8_4_k_cu_0824782f4cuda3std3__45__cpo3endE,@object
	.size		_ZN34_INTERNAL_bddc17b8_4_k_cu_0824782f4cuda3std3__45__cpo3endE,(_ZN34_INTERNAL_bddc17b8_4_k_cu_0824782f4cuda3std6ranges3__45__cpo3endE - _ZN34_INTERNAL_bddc17b8_4_k_cu_0824782f4cuda3std3__45__cpo3endE)
_ZN34_INTERNAL_bddc17b8_4_k_cu_0824782f4cuda3std3__45__cpo3endE:
	.zero		1
	.type		_ZN34_INTERNAL_bddc17b8_4_k_cu_0824782f4cuda3std6ranges3__45__cpo3endE,@object
	.size		_ZN34_INTERNAL_bddc17b8_4_k_cu_0824782f4cuda3std6ranges3__45__cpo3endE,(_ZN34_INTERNAL_bddc17b8_4_k_cu_0824782f6thrust24THRUST_300001_SM_1000_NS12placeholders2_6E - _ZN34_INTERNAL_bddc17b8_4_k_cu_0824782f4cuda3std6ranges3__45__cpo3endE)
_ZN34_INTERNAL_bddc17b8_4_k_cu_0824782f4cuda3std6ranges3__45__cpo3endE:
	.zero		1
	.type		_ZN34_INTERNAL_bddc17b8_4_k_cu_0824782f6thrust24THRUST_300001_SM_1000_NS12placeholders2_6E,@object
	.size		_ZN34_INTERNAL_bddc17b8_4_k_cu_0824782f6thrust24THRUST_300001_SM_1000_NS12placeholders2_6E,(_ZN34_INTERNAL_bddc17b8_4_k_cu_0824782f4cuda3std3__45__cpo4rendE - _ZN34_INTERNAL_bddc17b8_4_k_cu_0824782f6thrust24THRUST_300001_SM_1000_NS12placeholders2_6E)
_ZN34_INTERNAL_bddc17b8_4_k_cu_0824782f6thrust24THRUST_300001_SM_1000_NS12placeholders2_6E:
	.zero		1
	.type		_ZN34_INTERNAL_bddc17b8_4_k_cu_0824782f4cuda3std3__45__cpo4rendE,@object
	.size		_ZN34_INTERNAL_bddc17b8_4_k_cu_0824782f4cuda3std3__45__cpo4rendE,(_ZN34_INTERNAL_bddc17b8_4_k_cu_0824782f4cuda3std6ranges3__45__cpo9iter_swapE - _ZN34_INTERNAL_bddc17b8_4_k_cu_0824782f4cuda3std3__45__cpo4rendE)
_ZN34_INTERNAL_bddc17b8_4_k_cu_0824782f4cuda3std3__45__cpo4rendE:
	.zero		1
	.type		_ZN34_INTERNAL_bddc17b8_4_k_cu_0824782f4cuda3std6ranges3__45__cpo9iter_swapE,@object
	.size		_ZN34_INTERNAL_bddc17b8_4_k_cu_0824782f4cuda3std6ranges3__45__cpo9iter_swapE,(_ZN34_INTERNAL_bddc17b8_4_k_cu_0824782f4cuda3std3__48unexpectE - _ZN34_INTERNAL_bddc17b8_4_k_cu_0824782f4cuda3std6ranges3__45__cpo9iter_swapE)
_ZN34_INTERNAL_bddc17b8_4_k_cu_0824782f4cuda3std6ranges3__45__cpo9iter_swapE:
	.zero		1
	.type		_ZN34_INTERNAL_bddc17b8_4_k_cu_0824782f4cuda3std3__48unexpectE,@object
	.size		_ZN34_INTERNAL_bddc17b8_4_k_cu_0824782f4cuda3std3__48unexpectE,(_ZN34_INTERNAL_bddc17b8_4_k_cu_0824782f6thrust24THRUST_300001_SM_1000_NS8cuda_cub3parE - _ZN34_INTERNAL_bddc17b8_4_k_cu_0824782f4cuda3std3__48unexpectE)
_ZN34_INTERNAL_bddc17b8_4_k_cu_0824782f4cuda3std3__48unexpectE:
	.zero		1
	.type		_ZN34_INTERNAL_bddc17b8_4_k_cu_0824782f6thrust24THRUST_300001_SM_1000_NS8cuda_cub3parE,@object
	.size		_ZN34_INTERNAL_bddc17b8_4_k_cu_0824782f6thrust24THRUST_300001_SM_1000_NS8cuda_cub3parE,(_ZN34_INTERNAL_bddc17b8_4_k_cu_0824782f6thrust24THRUST_300001_SM_1000_NS12placeholders2_4E - _ZN34_INTERNAL_bddc17b8_4_k_cu_0824782f6thrust24THRUST_300001_SM_1000_NS8cuda_cub3parE)
_ZN34_INTERNAL_bddc17b8_4_k_cu_0824782f6thrust24THRUST_300001_SM_1000_NS8cuda_cub3parE:
	.zero		1
	.type		_ZN34_INTERNAL_bddc17b8_4_k_cu_0824782f6thrust24THRUST_300001_SM_1000_NS12placeholders2_4E,@object
	.size		_ZN34_INTERNAL_bddc17b8_4_k_cu_0824782f6thrust24THRUST_300001_SM_1000_NS12placeholders2_4E,(_ZN34_INTERNAL_bddc17b8_4_k_cu_0824782f4cuda3std3__45__cpo4cendE - _ZN34_INTERNAL_bddc17b8_4_k_cu_0824782f6thrust24THRUST_300001_SM_1000_NS12placeholders2_4E)
_ZN34_INTERNAL_bddc17b8_4_k_cu_0824782f6thrust24THRUST_300001_SM_1000_NS12placeholders2_4E:
	.zero		1
	.type		_ZN34_INTERNAL_bddc17b8_4_k_cu_0824782f4cuda3std3__45__cpo4cendE,@object
	.size		_ZN34_INTERNAL_bddc17b8_4_k_cu_0824782f4cuda3std3__45__cpo4cendE,(_ZN34_INTERNAL_bddc17b8_4_k_cu_0824782f4cuda3std6ranges3__45__cpo4cendE - _ZN34_INTERNAL_bddc17b8_4_k_cu_0824782f4cuda3std3__45__cpo4cendE)
_ZN34_INTERNAL_bddc17b8_4_k_cu_0824782f4cuda3std3__45__cpo4cendE:
	.zero		1
	.type		_ZN34_INTERNAL_bddc17b8_4_k_cu_0824782f4cuda3std6ranges3__45__cpo4cendE,@object
	.size		_ZN34_INTERNAL_bddc17b8_4_k_cu_0824782f4cuda3std6ranges3__45__cpo4cendE,(_ZN34_INTERNAL_bddc17b8_4_k_cu_0824782f4cuda3std3__420unreachable_sentinelE - _ZN34_INTERNAL_bddc17b8_4_k_cu_0824782f4cuda3std6ranges3__45__cpo4cendE)
_ZN34_INTERNAL_bddc17b8_4_k_cu_0824782f4cuda3std6ranges3__45__cpo4cendE:
	.zero		1
	.type		_ZN34_INTERNAL_bddc17b8_4_k_cu_0824782f4cuda3std3__420unreachable_sentinelE,@object
	.size		_ZN34_INTERNAL_bddc17b8_4_k_cu_0824782f4cuda3std3__420unreachable_sentinelE,(_ZN34_INTERNAL_bddc17b8_4_k_cu_0824782f4cuda3std6ranges3__45__cpo5ssizeE - _ZN34_INTERNAL_bddc17b8_4_k_cu_0824782f4cuda3std3__420unreachable_sentinelE)
_ZN34_INTERNAL_bddc17b8_4_k_cu_0824782f4cuda3std3__420unreachable_sentinelE:
	.zero		1
	.type		_ZN34_INTERNAL_bddc17b8_4_k_cu_0824782f4cuda3std6ranges3__45__cpo5ssizeE,@object
	.size		_ZN34_INTERNAL_bddc17b8_4_k_cu_0824782f4cuda3std6ranges3__45__cpo5ssizeE,(_ZN34_INTERNAL_bddc17b8_4_k_cu_0824782f6thrust24THRUST_300001_SM_1000_NS12placeholders2_8E - _ZN34_INTERNAL_bddc17b8_4_k_cu_0824782f4cuda3std6ranges3__45__cpo5ssizeE)
_ZN34_INTERNAL_bddc17b8_4_k_cu_0824782f4cuda3std6ranges3__45__cpo5ssizeE:
	.zero		1
	.type		_ZN34_INTERNAL_bddc17b8_4_k_cu_0824782f6thrust24THRUST_300001_SM_1000_NS12placeholders2_8E,@object
	.size		_ZN34_INTERNAL_bddc17b8_4_k_cu_0824782f6thrust24THRUST_300001_SM_1000_NS12placeholders2_8E,(_ZN34_INTERNAL_bddc17b8_4_k_cu_0824782f4cuda3std3__45__cpo5crendE - _ZN34_INTERNAL_bddc17b8_4_k_cu_0824782f6thrust24THRUST_300001_SM_1000_NS12placeholders2_8E)
_ZN34_INTERNAL_bddc17b8_4_k_cu_0824782f6thrust24THRUST_300001_SM_1000_NS12placeholders2_8E:
	.zero		1
	.type		_ZN34_INTERNAL_bddc17b8_4_k_cu_0824782f4cuda3std3__45__cpo5crendE,@object
	.size		_ZN34_INTERNAL_bddc17b8_4_k_cu_0824782f4cuda3std3__45__cpo5crendE,(_ZN34_INTERNAL_bddc17b8_4_k_cu_0824782f4cuda3std6ranges3__45__cpo4prevE - _ZN34_INTERNAL_bddc17b8_4_k_cu_0824782f4cuda3std3__45__cpo5crendE)
_ZN34_INTERNAL_bddc17b8_4_k_cu_0824782f4cuda3std3__45__cpo5crendE:
	.zero		1
	.type		_ZN34_INTERNAL_bddc17b8_4_k_cu_0824782f4cuda3std6ranges3__45__cpo4prevE,@object
	.size		_ZN34_INTERNAL_bddc17b8_4_k_cu_0824782f4cuda3std6ranges3__45__cpo4prevE,(_ZN34_INTERNAL_bddc17b8_4_k_cu_0824782f4cuda3std6ranges3__45__cpo9iter_moveE - _ZN34_INTERNAL_bddc17b8_4_k_cu_0824782f4cuda3std6ranges3__45__cpo4prevE)
_ZN34_INTERNAL_bddc17b8_4_k_cu_0824782f4cuda3std6ranges3__45__cpo4prevE:
	.zero		1
	.type		_ZN34_INTERNAL_bddc17b8_4_k_cu_0824782f4cuda3std6ranges3__45__cpo9iter_moveE,@object
	.size		_ZN34_INTERNAL_bddc17b8_4_k_cu_0824782f4cuda3std6ranges3__45__cpo9iter_moveE,(_ZN34_INTERNAL_bddc17b8_4_k_cu_0824782f6thrust24THRUST_300001_SM_1000_NS6system6detail10sequential3seqE - _ZN34_INTERNAL_bddc17b8_4_k_cu_0824782f4cuda3std6ranges3__45__cpo9iter_moveE)
_ZN34_INTERNAL_bddc17b8_4_k_cu_0824782f4cuda3std6ranges3__45__cpo9iter_moveE:
	.zero		1
	.type		_ZN34_INTERNAL_bddc17b8_4_k_cu_0824782f6thrust24THRUST_300001_SM_1000_NS6system6detail10sequential3seqE,@object
	.size		_ZN34_INTERNAL_bddc17b8_4_k_cu_0824782f6thrust24THRUST_300001_SM_1000_NS6system6detail10sequential3seqE,(.L_31 - _ZN34_INTERNAL_bddc17b8_4_k_cu_0824782f6thrust24THRUST_300001_SM_1000_NS6system6detail10sequential3seqE)
_ZN34_INTERNAL_bddc17b8_4_k_cu_0824782f6thrust24THRUST_300001_SM_1000_NS6system6detail10sequential3seqE:
	.zero		1
.L_31:


//--------------------- .nv.constant0._ZN3cub18CUB_300001_SM_10006detail11EmptyKernelIvEEvv --------------------------
	.section	.nv.constant0._ZN3cub18CUB_300001_SM_10006detail11EmptyKernelIvEEvv,"a",@progbits
	.sectionflags	@""
	.align	4
.nv.constant0._ZN3cub18CUB_300001_SM_10006detail11EmptyKernelIvEEvv:
	.zero		896


//--------------------- .nv.constant0._Z3sumPiS_i --------------------------
	.section	.nv.constant0._Z3sumPiS_i,"a",@progbits
	.sectionflags	@""
	.align	4
.nv.constant0._Z3sumPiS_i:
	.zero		916


//--------------------- SYMBOLS --------------------------

	.type		.nv.reservedSmem.offset0,@object
	.size		.nv.reservedSmem.offset0,0x4
